//
// Generated by NVIDIA NVVM Compiler
//
// Compiler Build ID: CL-36424714
// Cuda compilation tools, release 13.0, V13.0.88
// Based on NVVM 20.0.0
//

.version 9.0
.target sm_100
.address_size 64

	// .globl	_Z12checkerBoardP6float2ii

.visible .entry _Z12checkerBoardP6float2ii(
	.param .u64 .ptr .align 1 _Z12checkerBoardP6float2ii_param_0,
	.param .u32 _Z12checkerBoardP6float2ii_param_1,
	.param .u32 _Z12checkerBoardP6float2ii_param_2
)
{
	.reg .pred 	%p<4>;
	.reg .b32 	%r<20>;
	.reg .b32 	%f<11>;
	.reg .b64 	%rd<5>;

	ld.param.u64 	%rd1, [_Z12checkerBoardP6float2ii_param_0];
	ld.param.u32 	%r4, [_Z12checkerBoardP6float2ii_param_1];
	ld.param.u32 	%r5, [_Z12checkerBoardP6float2ii_param_2];
	mov.u32 	%r6, %ctaid.x;
	mov.u32 	%r7, %ntid.x;
	mov.u32 	%r8, %tid.x;
	mad.lo.s32 	%r1, %r6, %r7, %r8;
	mov.u32 	%r9, %ctaid.y;
	mov.u32 	%r10, %ntid.y;
	mov.u32 	%r11, %tid.y;
	mad.lo.s32 	%r12, %r9, %r10, %r11;
	setp.ge.s32 	%p1, %r1, %r4;
	setp.ge.s32 	%p2, %r12, %r5;
	or.pred  	%p3, %p1, %p2;
	@%p3 bra 	$L__BB0_2;
	cvta.to.global.u64 	%rd2, %rd1;
	mad.lo.s32 	%r13, %r5, %r1, %r12;
	mul.wide.s32 	%rd3, %r13, 8;
	add.s64 	%rd4, %rd2, %rd3;
	ld.global.v2.f32 	{%f1, %f2}, [%rd4];
	add.s32 	%r14, %r1, %r12;
	shr.u32 	%r15, %r14, 31;
	add.s32 	%r16, %r14, %r15;
	and.b32  	%r17, %r16, -2;
	sub.s32 	%r18, %r14, %r17;
	cvt.rn.f32.s32 	%f3, %r18;
	mul.f32 	%f4, %f1, %f3;
	sub.s32 	%r19, 1, %r18;
	cvt.rn.f32.u32 	%f5, %r19;
	mul.f32 	%f6, %f1, %f5;
	sub.f32 	%f7, %f4, %f6;
	mul.f32 	%f8, %f2, %f3;
	mul.f32 	%f9, %f2, %f5;
	sub.f32 	%f10, %f8, %f9;
	st.global.v2.f32 	[%rd4], {%f7, %f10};
$L__BB0_2:
	ret;

}


// ===== COMPILED SASS (sm_100) =====

	.target	sm_100

	.elftype	@"ET_EXEC"


//--------------------- .note.nv.tkinfo           --------------------------
	.section	.note.nv.tkinfo,"",@"SHT_NOTE"
	.sectionflags	@"SHF_NOTE_NV_TKINFO"
	.tkinfo
        /*0018*/ 	.word	0x00000002
        /*0030*/ 	.string	""
        /*0030*/ 	.string	"ptxas"
        /*0030*/ 	.string	"Cuda compilation tools, release 13.0, V13.0.88"
        /*0030*/ 	.string	"Build cuda_13.0.r13.0/compiler.36424714_0"
        /*0030*/ 	.string	"-arch sm_100 -m 64 "



//--------------------- .note.nv.cuinfo           --------------------------
	.section	.note.nv.cuinfo,"",@"SHT_NOTE"
	.sectionflags	@"SHF_NOTE_NV_CUINFO"
        /*0018*/ 	.short	0x0002
        /*001a*/ 	.short	0x0064
        /*001c*/ 	.short	0x0082
	.zero		2


//--------------------- .nv.info                  --------------------------
	.section	.nv.info,"",@"SHT_CUDA_INFO"
	.align	4


	//----- nvinfo : EIATTR_REGCOUNT
	.align		4
        /*0000*/ 	.byte	0x04, 0x2f
        /*0002*/ 	.short	(.L_1 - .L_0)
	.align		4
.L_0:
        /*0004*/ 	.word	index@(_Z12checkerBoardP6float2ii)
        /*0008*/ 	.word	0x0000000c


	//----- nvinfo : EIATTR_FRAME_SIZE
	.align		4
.L_1:
        /*000c*/ 	.byte	0x04, 0x11
        /*000e*/ 	.short	(.L_3 - .L_2)
	.align		4
.L_2:
        /*0010*/ 	.word	index@(_Z12checkerBoardP6float2ii)
        /*0014*/ 	.word	0x00000000


	//----- nvinfo : EIATTR_MIN_STACK_SIZE
	.align		4
.L_3:
        /*0018*/ 	.byte	0x04, 0x12
        /*001a*/ 	.short	(.L_5 - .L_4)
	.align		4
.L_4:
        /*001c*/ 	.word	index@(_Z12checkerBoardP6float2ii)
        /*0020*/ 	.word	0x00000000
.L_5:


//--------------------- .nv.compat                --------------------------
	.section	.nv.compat,"",@"SHT_CUDA_COMPAT_INFO"
	.align	4
        /*0000*/ 	.byte	0x02, 0x09, 0x00, 0x00, 0x02, 0x02, 0x01, 0x00, 0x02, 0x05, 0x05, 0x00, 0x03, 0x07, 0x01, 0x01
        /*0010*/ 	.byte	0x02, 0x03, 0x00, 0x00, 0x02, 0x06, 0x01, 0x00, 0x04, 0x0b, 0x08, 0x00, 0x09, 0x00, 0x00, 0x00
        /*0020*/ 	.byte	0x00, 0x00, 0x00, 0x00


//--------------------- .nv.info._Z12checkerBoardP6float2ii --------------------------
	.section	.nv.info._Z12checkerBoardP6float2ii,"",@"SHT_CUDA_INFO"
	.sectionflags	@""
	.align	4


	//----- nvinfo : EIATTR_CUDA_API_VERSION
	.align		4
        /*0000*/ 	.byte	0x04, 0x37
        /*0002*/ 	.short	(.L_7 - .L_6)
.L_6:
        /*0004*/ 	.word	0x00000082


	//----- nvinfo : EIATTR_KPARAM_INFO
	.align		4
.L_7:
        /*0008*/ 	.byte	0x04, 0x17
        /*000a*/ 	.short	(.L_9 - .L_8)
.L_8:
        /*000c*/ 	.word	0x00000000
        /*0010*/ 	.short	0x0002
        /*0012*/ 	.short	0x000c
        /*0014*/ 	.byte	0x00, 0xf0, 0x11, 0x00


	//----- nvinfo : EIATTR_KPARAM_INFO
	.align		4
.L_9:
        /*0018*/ 	.byte	0x04, 0x17
        /*001a*/ 	.short	(.L_11 - .L_10)
.L_10:
        /*001c*/ 	.word	0x00000000
        /*0020*/ 	.short	0x0001
        /*0022*/ 	.short	0x0008
        /*0024*/ 	.byte	0x00, 0xf0, 0x11, 0x00


	//----- nvinfo : EIATTR_KPARAM_INFO
	.align		4
.L_11:
        /*0028*/ 	.byte	0x04, 0x17
        /*002a*/ 	.short	(.L_13 - .L_12)
.L_12:
        /*002c*/ 	.word	0x00000000
        /*0030*/ 	.short	0x0000
        /*0032*/ 	.short	0x0000
        /*0034*/ 	.byte	0x00, 0xf5, 0x21, 0x00


	//----- nvinfo : EIATTR_SPARSE_MMA_MASK
	.align		4
.L_13:
        /*0038*/ 	.byte	0x03, 0x50
        /*003a*/ 	.short	0x0000


	//----- nvinfo : EIATTR_MAXREG_COUNT
	.align		4
        /*003c*/ 	.byte	0x03, 0x1b
        /*003e*/ 	.short	0x00ff


	//----- nvinfo : EIATTR_MERCURY_ISA_VERSION
	.align		4
        /*0040*/ 	.byte	0x03, 0x5f
        /*0042*/ 	.short	0x0101


	//----- nvinfo : EIATTR_VRC_CTA_INIT_COUNT
	.align		4
        /*0044*/ 	.byte	0x02, 0x4a
	.zero		1
	.zero		1


	//----- nvinfo : EIATTR_EXIT_INSTR_OFFSETS
	.align		4
        /*0048*/ 	.byte	0x04, 0x1c
        /*004a*/ 	.short	(.L_15 - .L_14)


	//   ....[0]....
.L_14:
        /*004c*/ 	.word	0x000000c0


	//   ....[1]....
        /*0050*/ 	.word	0x000001e0


	//----- nvinfo : EIATTR_CBANK_PARAM_SIZE
	.align		4
.L_15:
        /*0054*/ 	.byte	0x03, 0x19
        /*0056*/ 	.short	0x0010


	//----- nvinfo : EIATTR_PARAM_CBANK
	.align		4
        /*0058*/ 	.byte	0x04, 0x0a
        /*005a*/ 	.short	(.L_17 - .L_16)
	.align		4
.L_16:
        /*005c*/ 	.word	index@(.nv.constant0._Z12checkerBoardP6float2ii)
        /*0060*/ 	.short	0x0380
        /*0062*/ 	.short	0x0010


	//----- nvinfo : EIATTR_SW_WAR
	.align		4
.L_17:
        /*0064*/ 	.byte	0x04, 0x36
        /*0066*/ 	.short	(.L_19 - .L_18)
.L_18:
        /*0068*/ 	.word	0x00000008
.L_19:


//--------------------- .nv.callgraph             --------------------------
	.section	.nv.callgraph,"",@"SHT_CUDA_CALLGRAPH"
	.align	4
	.sectionentsize	8
	.align		4
        /*0000*/ 	.word	0x00000000
	.align		4
        /*0004*/ 	.word	0xffffffff
	.align		4
        /*0008*/ 	.word	0x00000000
	.align		4
        /*000c*/ 	.word	0xfffffffe
	.align		4
        /*0010*/ 	.word	0x00000000
	.align		4
        /*0014*/ 	.word	0xfffffffd
	.align		4
        /*0018*/ 	.word	0x00000000
	.align		4
        /*001c*/ 	.word	0xfffffffc


//--------------------- .text._Z12checkerBoardP6float2ii --------------------------
	.section	.text._Z12checkerBoardP6float2ii,"ax",@progbits
	.align	128
        .global         _Z12checkerBoardP6float2ii
        .type           _Z12checkerBoardP6float2ii,@function
        .size           _Z12checkerBoardP6float2ii,(.L_x_1 - _Z12checkerBoardP6float2ii)
        .other          _Z12checkerBoardP6float2ii,@"STO_CUDA_ENTRY STV_DEFAULT"
_Z12checkerBoardP6float2ii:
.text._Z12checkerBoardP6float2ii:
[----:B------:R-:W-:Y:S01]  /*0000*/  LDC R1, c[0x0][0x37c] ;  /* 0x0000df00ff017b82 */ /* 0x000fe20000000800 */
[----:B------:R-:W0:Y:S07]  /*0010*/  S2R R2, SR_TID.Y ;  /* 0x0000000000027919 */ /* 0x000e2e0000002200 */
[----:B------:R-:W1:Y:S01]  /*0020*/  LDC R0, c[0x0][0x360] ;  /* 0x0000d800ff007b82 */ /* 0x000e620000000800 */
[----:B------:R-:W2:Y:S01]  /*0030*/  LDCU.64 UR6, c[0x0][0x388] ;  /* 0x00007100ff0677ac */ /* 0x000ea20008000a00 */
[----:B------:R-:W1:Y:S06]  /*0040*/  S2R R3, SR_TID.X ;  /* 0x0000000000037919 */ /* 0x000e6c0000002100 */
[----:B------:R-:W0:Y:S08]  /*0050*/  S2UR UR5, SR_CTAID.Y ;  /* 0x00000000000579c3 */ /* 0x000e300000002600 */
[----:B------:R-:W0:Y:S08]  /*0060*/  LDC R5, c[0x0][0x364] ;  /* 0x0000d900ff057b82 */ /* 0x000e300000000800 */
[----:B------:R-:W1:Y:S01]  /*0070*/  S2UR UR4, SR_CTAID.X ;  /* 0x00000000000479c3 */ /* 0x000e620000002500 */
[----:B0-----:R-:W-:-:S05]  /*0080*/  IMAD R5, R5, UR5, R2 ;  /* 0x0000000505057c24 */ /* 0x001fca000f8e0202 */
[----:B--2---:R-:W-:Y:S01]  /*0090*/  ISETP.GE.AND P0, PT, R5, UR7, PT ;  /* 0x0000000705007c0c */ /* 0x004fe2000bf06270 */
[----:B-1----:R-:W-:-:S05]  /*00a0*/  IMAD R0, R0, UR4, R3 ;  /* 0x0000000400007c24 */ /* 0x002fca000f8e0203 */
[----:B------:R-:W-:-:S13]  /*00b0*/  ISETP.GE.OR P0, PT, R0, UR6, P0 ;  /* 0x0000000600007c0c */ /* 0x000fda0008706670 */
[----:B------:R-:W-:Y:S05]  /*00c0*/  @P0 EXIT ;  /* 0x000000000000094d */ /* 0x000fea0003800000 */
[----:B------:R-:W0:Y:S01]  /*00d0*/  LDC.64 R2, c[0x0][0x380] ;  /* 0x0000e000ff027b82 */ /* 0x000e220000000a00 */
[----:B------:R-:W1:Y:S01]  /*00e0*/  LDCU.64 UR4, c[0x0][0x358] ;  /* 0x00006b00ff0477ac */ /* 0x000e620008000a00 */
[----:B------:R-:W-:-:S04]  /*00f0*/  IMAD R7, R0, UR7, R5 ;  /* 0x0000000700077c24 */ /* 0x000fc8000f8e0205 */
[----:B0-----:R-:W-:-:S05]  /*0100*/  IMAD.WIDE R2, R7, 0x8, R2 ;  /* 0x0000000807027825 */ /* 0x001fca00078e0202 */
[----:B-1----:R-:W2:Y:S01]  /*0110*/  LDG.E.64 R6, desc[UR4][R2.64] ;  /* 0x0000000402067981 */ /* 0x002ea2000c1e1b00 */
[----:B------:R-:W-:-:S04]  /*0120*/  IADD3 R0, PT, PT, R0, R5, RZ ;  /* 0x0000000500007210 */ /* 0x000fc80007ffe0ff */
[----:B------:R-:W-:-:S04]  /*0130*/  LEA.HI R4, R0, R0, RZ, 0x1 ;  /* 0x0000000000047211 */ /* 0x000fc800078f08ff */
[----:B------:R-:W-:-:S04]  /*0140*/  LOP3.LUT R5, R4, 0xfffffffe, RZ, 0xc0, !PT ;  /* 0xfffffffe04057812 */ /* 0x000fc800078ec0ff */
[----:B------:R-:W-:-:S04]  /*0150*/  IADD3 R5, PT, PT, R0, -R5, RZ ;  /* 0x8000000500057210 */ /* 0x000fc80007ffe0ff */
[----:B------:R-:W-:Y:S02]  /*0160*/  IADD3 R0, PT, PT, -R5, 0x1, RZ ;  /* 0x0000000105007810 */ /* 0x000fe40007ffe1ff */
[----:B------:R-:W-:Y:S02]  /*0170*/  I2FP.F32.S32 R5, R5 ;  /* 0x0000000500057245 */ /* 0x000fe40000201400 */
[----:B------:R-:W-:-:S05]  /*0180*/  I2FP.F32.U32 R0, R0 ;  /* 0x0000000000007245 */ /* 0x000fca0000201000 */
[-C--:B--2---:R-:W-:Y:S01]  /*0190*/  FMUL R9, R6, R0.reuse ;  /* 0x0000000006097220 */ /* 0x084fe20000400000 */
[----:B------:R-:W-:-:S03]  /*01a0*/  FMUL R0, R7, R0 ;  /* 0x0000000007007220 */ /* 0x000fc60000400000 */
[-C--:B------:R-:W-:Y:S01]  /*01b0*/  FFMA R6, R6, R5.reuse, -R9 ;  /* 0x0000000506067223 */ /* 0x080fe20000000809 */
[----:B------:R-:W-:-:S05]  /*01c0*/  FFMA R7, R7, R5, -R0 ;  /* 0x0000000507077223 */ /* 0x000fca0000000800 */
[----:B------:R-:W-:Y:S01]  /*01d0*/  STG.E.64 desc[UR4][R2.64], R6 ;  /* 0x0000000602007986 */ /* 0x000fe2000c101b04 */
[----:B------:R-:W-:Y:S05]  /*01e0*/  EXIT ;  /* 0x000000000000794d */ /* 0x000fea0003800000 */
.L_x_0:
[----:B------:R-:W-:-:S00]  /*01f0*/  BRA `(.L_x_0) ;  /* 0xfffffffc00fc7947 */ /* 0x000fc0000383ffff */
[----:B------:R-:W-:-:S00]  /*0200*/  NOP ;  /* 0x0000000000007918 */ /* 0x000fc00000000000 */
[----:B------:R-:W-:-:S00]  /*0210*/  NOP ;  /* 0x0000000000007918 */ /* 0x000fc00000000000 */
[----:B------:R-:W-:-:S00]  /*0220*/  NOP ;  /* 0x0000000000007918 */ /* 0x000fc00000000000 */
[----:B------:R-:W-:-:S00]  /*0230*/  NOP ;  /* 0x0000000000007918 */ /* 0x000fc00000000000 */
[----:B------:R-:W-:-:S00]  /*0240*/  NOP ;  /* 0x0000000000007918 */ /* 0x000fc00000000000 */
[----:B------:R-:W-:-:S00]  /*0250*/  NOP ;  /* 0x0000000000007918 */ /* 0x000fc00000000000 */
[----:B------:R-:W-:-:S00]  /*0260*/  NOP ;  /* 0x0000000000007918 */ /* 0x000fc00000000000 */
[----:B------:R-:W-:-:S00]  /*0270*/  NOP ;  /* 0x0000000000007918 */ /* 0x000fc00000000000 */
.L_x_1:


//--------------------- .nv.shared.reserved.0     --------------------------
	.section	.nv.shared.reserved.0,"aw",@nobits
	.weak		__nv_reservedSMEM_offset_0_alias
	.size		__nv_reservedSMEM_offset_0_alias, 0, 64
	.other		__nv_reservedSMEM_offset_0_alias,@"STO_CUDA_RESERVED_SHARED STV_DEFAULT"
__nv_reservedSMEM_offset_0_alias:
	.zero		0
	.zero		64


//--------------------- .nv.constant0._Z12checkerBoardP6float2ii --------------------------
	.section	.nv.constant0._Z12checkerBoardP6float2ii,"a",@progbits
	.sectionflags	@""
	.align	4
.nv.constant0._Z12checkerBoardP6float2ii:
	.zero		912


//--------------------- SYMBOLS --------------------------

	.type		.nv.reservedSmem.offset0,@object
	.size		.nv.reservedSmem.offset0,0x4
